//
// Generated by NVIDIA NVVM Compiler
//
// Compiler Build ID: CL-36424714
// Cuda compilation tools, release 13.0, V13.0.88
// Based on NVVM 20.0.0
//

.version 9.0
.target sm_100
.address_size 64

	// .globl	_Z14tiledMatrixMulPKfS0_Pfiii
// _ZZ14tiledMatrixMulPKfS0_PfiiiE5tileA has been demoted
// _ZZ14tiledMatrixMulPKfS0_PfiiiE5tileB has been demoted

.visible .entry _Z14tiledMatrixMulPKfS0_Pfiii(
	.param .u64 .ptr .align 1 _Z14tiledMatrixMulPKfS0_Pfiii_param_0,
	.param .u64 .ptr .align 1 _Z14tiledMatrixMulPKfS0_Pfiii_param_1,
	.param .u64 .ptr .align 1 _Z14tiledMatrixMulPKfS0_Pfiii_param_2,
	.param .u32 _Z14tiledMatrixMulPKfS0_Pfiii_param_3,
	.param .u32 _Z14tiledMatrixMulPKfS0_Pfiii_param_4,
	.param .u32 _Z14tiledMatrixMulPKfS0_Pfiii_param_5
)
{
	.reg .pred 	%p<12>;
	.reg .b32 	%r<43>;
	.reg .b32 	%f<63>;
	.reg .b64 	%rd<13>;
	// demoted variable
	.shared .align 4 .b8 _ZZ14tiledMatrixMulPKfS0_PfiiiE5tileA[1024];
	// demoted variable
	.shared .align 4 .b8 _ZZ14tiledMatrixMulPKfS0_PfiiiE5tileB[1024];
	ld.param.u64 	%rd3, [_Z14tiledMatrixMulPKfS0_Pfiii_param_0];
	ld.param.u64 	%rd4, [_Z14tiledMatrixMulPKfS0_Pfiii_param_1];
	ld.param.u64 	%rd5, [_Z14tiledMatrixMulPKfS0_Pfiii_param_2];
	ld.param.u32 	%r24, [_Z14tiledMatrixMulPKfS0_Pfiii_param_3];
	ld.param.u32 	%r25, [_Z14tiledMatrixMulPKfS0_Pfiii_param_4];
	ld.param.u32 	%r26, [_Z14tiledMatrixMulPKfS0_Pfiii_param_5];
	mov.u32 	%r27, %ctaid.y;
	shl.b32 	%r28, %r27, 4;
	mov.u32 	%r40, %tid.y;
	add.s32 	%r2, %r28, %r40;
	mov.u32 	%r29, %ctaid.x;
	shl.b32 	%r3, %r29, 4;
	mov.u32 	%r38, %tid.x;
	add.s32 	%r5, %r3, %r38;
	setp.lt.s32 	%p1, %r25, 1;
	mov.f32 	%f62, 0f00000000;
	@%p1 bra 	$L__BB0_7;
	add.s32 	%r30, %r25, 15;
	shr.u32 	%r31, %r30, 4;
	shl.b32 	%r32, %r40, 6;
	mov.u32 	%r33, _ZZ14tiledMatrixMulPKfS0_PfiiiE5tileA;
	add.s32 	%r6, %r33, %r32;
	shl.b32 	%r34, %r38, 2;
	add.s32 	%r7, %r6, %r34;
	mov.u32 	%r35, _ZZ14tiledMatrixMulPKfS0_PfiiiE5tileB;
	add.s32 	%r9, %r35, %r34;
	add.s32 	%r8, %r9, %r32;
	neg.s32 	%r42, %r31;
	mad.lo.s32 	%r36, %r40, %r26, %r38;
	add.s32 	%r41, %r36, %r3;
	shl.b32 	%r12, %r26, 4;
	mad.lo.s32 	%r39, %r25, %r2, %r38;
	cvta.to.global.u64 	%rd1, %rd3;
	cvta.to.global.u64 	%rd2, %rd4;
	mov.f32 	%f62, 0f00000000;
$L__BB0_2:
	setp.ge.s32 	%p2, %r2, %r24;
	setp.ge.u32 	%p3, %r38, %r25;
	mov.f32 	%f60, 0f00000000;
	or.pred  	%p4, %p2, %p3;
	@%p4 bra 	$L__BB0_4;
	mul.wide.u32 	%rd6, %r39, 4;
	add.s64 	%rd7, %rd1, %rd6;
	ld.global.f32 	%f60, [%rd7];
$L__BB0_4:
	setp.ge.s32 	%p5, %r5, %r26;
	st.shared.f32 	[%r7], %f60;
	setp.ge.u32 	%p6, %r40, %r25;
	mov.f32 	%f61, 0f00000000;
	or.pred  	%p7, %p5, %p6;
	@%p7 bra 	$L__BB0_6;
	mul.wide.u32 	%rd8, %r41, 4;
	add.s64 	%rd9, %rd2, %rd8;
	ld.global.f32 	%f61, [%rd9];
$L__BB0_6:
	st.shared.f32 	[%r8], %f61;
	bar.sync 	0;
	ld.shared.f32 	%f12, [%r6];
	ld.shared.f32 	%f13, [%r9];
	fma.rn.f32 	%f14, %f12, %f13, %f62;
	ld.shared.f32 	%f15, [%r6+4];
	ld.shared.f32 	%f16, [%r9+64];
	fma.rn.f32 	%f17, %f15, %f16, %f14;
	ld.shared.f32 	%f18, [%r6+8];
	ld.shared.f32 	%f19, [%r9+128];
	fma.rn.f32 	%f20, %f18, %f19, %f17;
	ld.shared.f32 	%f21, [%r6+12];
	ld.shared.f32 	%f22, [%r9+192];
	fma.rn.f32 	%f23, %f21, %f22, %f20;
	ld.shared.f32 	%f24, [%r6+16];
	ld.shared.f32 	%f25, [%r9+256];
	fma.rn.f32 	%f26, %f24, %f25, %f23;
	ld.shared.f32 	%f27, [%r6+20];
	ld.shared.f32 	%f28, [%r9+320];
	fma.rn.f32 	%f29, %f27, %f28, %f26;
	ld.shared.f32 	%f30, [%r6+24];
	ld.shared.f32 	%f31, [%r9+384];
	fma.rn.f32 	%f32, %f30, %f31, %f29;
	ld.shared.f32 	%f33, [%r6+28];
	ld.shared.f32 	%f34, [%r9+448];
	fma.rn.f32 	%f35, %f33, %f34, %f32;
	ld.shared.f32 	%f36, [%r6+32];
	ld.shared.f32 	%f37, [%r9+512];
	fma.rn.f32 	%f38, %f36, %f37, %f35;
	ld.shared.f32 	%f39, [%r6+36];
	ld.shared.f32 	%f40, [%r9+576];
	fma.rn.f32 	%f41, %f39, %f40, %f38;
	ld.shared.f32 	%f42, [%r6+40];
	ld.shared.f32 	%f43, [%r9+640];
	fma.rn.f32 	%f44, %f42, %f43, %f41;
	ld.shared.f32 	%f45, [%r6+44];
	ld.shared.f32 	%f46, [%r9+704];
	fma.rn.f32 	%f47, %f45, %f46, %f44;
	ld.shared.f32 	%f48, [%r6+48];
	ld.shared.f32 	%f49, [%r9+768];
	fma.rn.f32 	%f50, %f48, %f49, %f47;
	ld.shared.f32 	%f51, [%r6+52];
	ld.shared.f32 	%f52, [%r9+832];
	fma.rn.f32 	%f53, %f51, %f52, %f50;
	ld.shared.f32 	%f54, [%r6+56];
	ld.shared.f32 	%f55, [%r9+896];
	fma.rn.f32 	%f56, %f54, %f55, %f53;
	ld.shared.f32 	%f57, [%r6+60];
	ld.shared.f32 	%f58, [%r9+960];
	fma.rn.f32 	%f62, %f57, %f58, %f56;
	bar.sync 	0;
	add.s32 	%r42, %r42, 1;
	setp.ne.s32 	%p8, %r42, 0;
	add.s32 	%r41, %r41, %r12;
	add.s32 	%r40, %r40, 16;
	add.s32 	%r39, %r39, 16;
	add.s32 	%r38, %r38, 16;
	@%p8 bra 	$L__BB0_2;
$L__BB0_7:
	setp.ge.s32 	%p9, %r2, %r24;
	setp.ge.s32 	%p10, %r5, %r26;
	or.pred  	%p11, %p9, %p10;
	@%p11 bra 	$L__BB0_9;
	mad.lo.s32 	%r37, %r26, %r2, %r5;
	cvta.to.global.u64 	%rd10, %rd5;
	mul.wide.s32 	%rd11, %r37, 4;
	add.s64 	%rd12, %rd10, %rd11;
	st.global.f32 	[%rd12], %f62;
$L__BB0_9:
	ret;

}


// ===== COMPILED SASS (sm_100) =====

	.target	sm_100

	.elftype	@"ET_EXEC"


//--------------------- .note.nv.tkinfo           --------------------------
	.section	.note.nv.tkinfo,"",@"SHT_NOTE"
	.sectionflags	@"SHF_NOTE_NV_TKINFO"
	.tkinfo
        /*0018*/ 	.word	0x00000002
        /*0030*/ 	.string	""
        /*0030*/ 	.string	"ptxas"
        /*0030*/ 	.string	"Cuda compilation tools, release 13.0, V13.0.88"
        /*0030*/ 	.string	"Build cuda_13.0.r13.0/compiler.36424714_0"
        /*0030*/ 	.string	"-arch sm_100 -m 64 "



//--------------------- .note.nv.cuinfo           --------------------------
	.section	.note.nv.cuinfo,"",@"SHT_NOTE"
	.sectionflags	@"SHF_NOTE_NV_CUINFO"
        /*0018*/ 	.short	0x0002
        /*001a*/ 	.short	0x0064
        /*001c*/ 	.short	0x0082
	.zero		2


//--------------------- .nv.info                  --------------------------
	.section	.nv.info,"",@"SHT_CUDA_INFO"
	.align	4


	//----- nvinfo : EIATTR_REGCOUNT
	.align		4
        /*0000*/ 	.byte	0x04, 0x2f
        /*0002*/ 	.short	(.L_1 - .L_0)
	.align		4
.L_0:
        /*0004*/ 	.word	index@(_Z14tiledMatrixMulPKfS0_Pfiii)
        /*0008*/ 	.word	0x00000020


	//----- nvinfo : EIATTR_FRAME_SIZE
	.align		4
.L_1:
        /*000c*/ 	.byte	0x04, 0x11
        /*000e*/ 	.short	(.L_3 - .L_2)
	.align		4
.L_2:
        /*0010*/ 	.word	index@(_Z14tiledMatrixMulPKfS0_Pfiii)
        /*0014*/ 	.word	0x00000000


	//----- nvinfo : EIATTR_MIN_STACK_SIZE
	.align		4
.L_3:
        /*0018*/ 	.byte	0x04, 0x12
        /*001a*/ 	.short	(.L_5 - .L_4)
	.align		4
.L_4:
        /*001c*/ 	.word	index@(_Z14tiledMatrixMulPKfS0_Pfiii)
        /*0020*/ 	.word	0x00000000
.L_5:


//--------------------- .nv.compat                --------------------------
	.section	.nv.compat,"",@"SHT_CUDA_COMPAT_INFO"
	.align	4
        /*0000*/ 	.byte	0x02, 0x09, 0x00, 0x00, 0x02, 0x02, 0x01, 0x00, 0x02, 0x05, 0x05, 0x00, 0x03, 0x07, 0x01, 0x01
        /*0010*/ 	.byte	0x02, 0x03, 0x00, 0x00, 0x02, 0x06, 0x01, 0x00, 0x04, 0x0b, 0x08, 0x00, 0x09, 0x00, 0x00, 0x00
        /*0020*/ 	.byte	0x00, 0x00, 0x00, 0x00


//--------------------- .nv.info._Z14tiledMatrixMulPKfS0_Pfiii --------------------------
	.section	.nv.info._Z14tiledMatrixMulPKfS0_Pfiii,"",@"SHT_CUDA_INFO"
	.sectionflags	@""
	.align	4


	//----- nvinfo : EIATTR_CUDA_API_VERSION
	.align		4
        /*0000*/ 	.byte	0x04, 0x37
        /*0002*/ 	.short	(.L_7 - .L_6)
.L_6:
        /*0004*/ 	.word	0x00000082


	//----- nvinfo : EIATTR_KPARAM_INFO
	.align		4
.L_7:
        /*0008*/ 	.byte	0x04, 0x17
        /*000a*/ 	.short	(.L_9 - .L_8)
.L_8:
        /*000c*/ 	.word	0x00000000
        /*0010*/ 	.short	0x0005
        /*0012*/ 	.short	0x0020
        /*0014*/ 	.byte	0x00, 0xf0, 0x11, 0x00


	//----- nvinfo : EIATTR_KPARAM_INFO
	.align		4
.L_9:
        /*0018*/ 	.byte	0x04, 0x17
        /*001a*/ 	.short	(.L_11 - .L_10)
.L_10:
        /*001c*/ 	.word	0x00000000
        /*0020*/ 	.short	0x0004
        /*0022*/ 	.short	0x001c
        /*0024*/ 	.byte	0x00, 0xf0, 0x11, 0x00


	//----- nvinfo : EIATTR_KPARAM_INFO
	.align		4
.L_11:
        /*0028*/ 	.byte	0x04, 0x17
        /*002a*/ 	.short	(.L_13 - .L_12)
.L_12:
        /*002c*/ 	.word	0x00000000
        /*0030*/ 	.short	0x0003
        /*0032*/ 	.short	0x0018
        /*0034*/ 	.byte	0x00, 0xf0, 0x11, 0x00


	//----- nvinfo : EIATTR_KPARAM_INFO
	.align		4
.L_13:
        /*0038*/ 	.byte	0x04, 0x17
        /*003a*/ 	.short	(.L_15 - .L_14)
.L_14:
        /*003c*/ 	.word	0x00000000
        /*0040*/ 	.short	0x0002
        /*0042*/ 	.short	0x0010
        /*0044*/ 	.byte	0x00, 0xf5, 0x21, 0x00


	//----- nvinfo : EIATTR_KPARAM_INFO
	.align		4
.L_15:
        /*0048*/ 	.byte	0x04, 0x17
        /*004a*/ 	.short	(.L_17 - .L_16)
.L_16:
        /*004c*/ 	.word	0x00000000
        /*0050*/ 	.short	0x0001
        /*0052*/ 	.short	0x0008
        /*0054*/ 	.byte	0x00, 0xf5, 0x21, 0x00


	//----- nvinfo : EIATTR_KPARAM_INFO
	.align		4
.L_17:
        /*0058*/ 	.byte	0x04, 0x17
        /*005a*/ 	.short	(.L_19 - .L_18)
.L_18:
        /*005c*/ 	.word	0x00000000
        /*0060*/ 	.short	0x0000
        /*0062*/ 	.short	0x0000
        /*0064*/ 	.byte	0x00, 0xf5, 0x21, 0x00


	//----- nvinfo : EIATTR_SPARSE_MMA_MASK
	.align		4
.L_19:
        /*0068*/ 	.byte	0x03, 0x50
        /*006a*/ 	.short	0x0000


	//----- nvinfo : EIATTR_MAXREG_COUNT
	.align		4
        /*006c*/ 	.byte	0x03, 0x1b
        /*006e*/ 	.short	0x00ff


	//----- nvinfo : EIATTR_NUM_BARRIERS
	.align		4
        /*0070*/ 	.byte	0x02, 0x4c
        /*0072*/ 	.byte	0x01
	.zero		1


	//----- nvinfo : EIATTR_MERCURY_ISA_VERSION
	.align		4
        /*0074*/ 	.byte	0x03, 0x5f
        /*0076*/ 	.short	0x0101


	//----- nvinfo : EIATTR_VRC_CTA_INIT_COUNT
	.align		4
        /*0078*/ 	.byte	0x02, 0x4a
	.zero		1
	.zero		1


	//----- nvinfo : EIATTR_EXIT_INSTR_OFFSETS
	.align		4
        /*007c*/ 	.byte	0x04, 0x1c
        /*007e*/ 	.short	(.L_21 - .L_20)


	//   ....[0]....
.L_20:
        /*0080*/ 	.word	0x000005e0


	//   ....[1]....
        /*0084*/ 	.word	0x00000630


	//----- nvinfo : EIATTR_CBANK_PARAM_SIZE
	.align		4
.L_21:
        /*0088*/ 	.byte	0x03, 0x19
        /*008a*/ 	.short	0x0024


	//----- nvinfo : EIATTR_PARAM_CBANK
	.align		4
        /*008c*/ 	.byte	0x04, 0x0a
        /*008e*/ 	.short	(.L_23 - .L_22)
	.align		4
.L_22:
        /*0090*/ 	.word	index@(.nv.constant0._Z14tiledMatrixMulPKfS0_Pfiii)
        /*0094*/ 	.short	0x0380
        /*0096*/ 	.short	0x0024


	//----- nvinfo : EIATTR_SW_WAR
	.align		4
.L_23:
        /*0098*/ 	.byte	0x04, 0x36
        /*009a*/ 	.short	(.L_25 - .L_24)
.L_24:
        /*009c*/ 	.word	0x00000008
.L_25:


//--------------------- .nv.callgraph             --------------------------
	.section	.nv.callgraph,"",@"SHT_CUDA_CALLGRAPH"
	.align	4
	.sectionentsize	8
	.align		4
        /*0000*/ 	.word	0x00000000
	.align		4
        /*0004*/ 	.word	0xffffffff
	.align		4
        /*0008*/ 	.word	0x00000000
	.align		4
        /*000c*/ 	.word	0xfffffffe
	.align		4
        /*0010*/ 	.word	0x00000000
	.align		4
        /*0014*/ 	.word	0xfffffffd
	.align		4
        /*0018*/ 	.word	0x00000000
	.align		4
        /*001c*/ 	.word	0xfffffffc


//--------------------- .text._Z14tiledMatrixMulPKfS0_Pfiii --------------------------
	.section	.text._Z14tiledMatrixMulPKfS0_Pfiii,"ax",@progbits
	.align	128
        .global         _Z14tiledMatrixMulPKfS0_Pfiii
        .type           _Z14tiledMatrixMulPKfS0_Pfiii,@function
        .size           _Z14tiledMatrixMulPKfS0_Pfiii,(.L_x_3 - _Z14tiledMatrixMulPKfS0_Pfiii)
        .other          _Z14tiledMatrixMulPKfS0_Pfiii,@"STO_CUDA_ENTRY STV_DEFAULT"
_Z14tiledMatrixMulPKfS0_Pfiii:
.text._Z14tiledMatrixMulPKfS0_Pfiii:
[----:B------:R-:W-:Y:S01]  /*0000*/  LDC R1, c[0x0][0x37c] ;  /* 0x0000df00ff017b82 */ /* 0x000fe20000000800 */
[----:B------:R-:W0:Y:S01]  /*0010*/  S2R R2, SR_CTAID.Y ;  /* 0x0000000000027919 */ /* 0x000e220000002600 */
[----:B------:R-:W1:Y:S01]  /*0020*/  LDCU UR10, c[0x0][0x39c] ;  /* 0x00007380ff0a77ac */ /* 0x000e620008000800 */
[----:B------:R-:W-:Y:S01]  /*0030*/  HFMA2 R21, -RZ, RZ, 0, 0 ;  /* 0x00000000ff157431 */ /* 0x000fe200000001ff */
[----:B------:R-:W0:Y:S01]  /*0040*/  S2R R0, SR_TID.Y ;  /* 0x0000000000007919 */ /* 0x000e220000002200 */
[----:B------:R-:W2:Y:S01]  /*0050*/  LDCU UR14, c[0x0][0x3a0] ;  /* 0x00007400ff0e77ac */ /* 0x000ea20008000800 */
[----:B------:R-:W3:Y:S01]  /*0060*/  S2R R4, SR_CTAID.X ;  /* 0x0000000000047919 */ /* 0x000ee20000002500 */
[----:B------:R-:W4:Y:S01]  /*0070*/  LDCU.64 UR8, c[0x0][0x358] ;  /* 0x00006b00ff0877ac */ /* 0x000f220008000a00 */
[----:B------:R-:W3:Y:S01]  /*0080*/  S2R R13, SR_TID.X ;  /* 0x00000000000d7919 */ /* 0x000ee20000002100 */
[----:B-1----:R-:W-:Y:S01]  /*0090*/  UISETP.GE.AND UP0, UPT, UR10, 0x1, UPT ;  /* 0x000000010a00788c */ /* 0x002fe2000bf06270 */
[----:B0-----:R-:W-:-:S02]  /*00a0*/  LEA R2, R2, R0, 0x4 ;  /* 0x0000000002027211 */ /* 0x001fc400078e20ff */
[----:B---3--:R-:W-:-:S06]  /*00b0*/  LEA R3, R4, R13, 0x4 ;  /* 0x0000000d04037211 */ /* 0x008fcc00078e20ff */
[----:B--2-4-:R-:W-:Y:S05]  /*00c0*/  BRA.U !UP0, `(.L_x_0) ;  /* 0x0000000508387547 */ /* 0x014fea000b800000 */
[----:B------:R-:W0:Y:S01]  /*00d0*/  S2UR UR7, SR_CgaCtaId ;  /* 0x00000000000779c3 */ /* 0x000e220000008800 */
[----:B------:R-:W1:Y:S01]  /*00e0*/  LDCU UR11, c[0x0][0x3a0] ;  /* 0x00007400ff0b77ac */ /* 0x000e620008000800 */
[----:B------:R-:W-:Y:S01]  /*00f0*/  MOV R21, RZ ;  /* 0x000000ff00157202 */ /* 0x000fe20000000f00 */
[----:B------:R-:W-:Y:S01]  /*0100*/  IMAD R12, R2, UR10, R13 ;  /* 0x0000000a020c7c24 */ /* 0x000fe2000f8e020d */
[----:B------:R-:W-:Y:S01]  /*0110*/  UMOV UR5, 0x400 ;  /* 0x0000040000057882 */ /* 0x000fe20000000000 */
[----:B------:R-:W-:-:S03]  /*0120*/  UIADD3 UR4, UPT, UPT, UR10, 0xf, URZ ;  /* 0x0000000f0a047890 */ /* 0x000fc6000fffe0ff */
[----:B------:R-:W2:Y:S01]  /*0130*/  LDC R14, c[0x0][0x3a0] ;  /* 0x0000e800ff0e7b82 */ /* 0x000ea20000000800 */
[----:B------:R-:W-:Y:S02]  /*0140*/  UIADD3 UR6, UPT, UPT, UR5, 0x400, URZ ;  /* 0x0000040005067890 */ /* 0x000fe4000fffe0ff */
[----:B------:R-:W-:Y:S01]  /*0150*/  USHF.R.U32.HI UR4, URZ, 0x4, UR4 ;  /* 0x00000004ff047899 */ /* 0x000fe20008011604 */
[----:B------:R-:W3:Y:S03]  /*0160*/  LDCU.64 UR12, c[0x0][0x398] ;  /* 0x00007300ff0c77ac */ /* 0x000ee60008000a00 */
[----:B------:R-:W-:Y:S01]  /*0170*/  UIADD3 UR4, UPT, UPT, -UR4, URZ, URZ ;  /* 0x000000ff04047290 */ /* 0x000fe2000fffe1ff */
[----:B-1----:R-:W-:Y:S01]  /*0180*/  IMAD R19, R0, UR11, R13 ;  /* 0x0000000b00137c24 */ /* 0x002fe2000f8e020d */
[----:B0-----:R-:W-:-:S04]  /*0190*/  ULEA UR5, UR7, UR5, 0x18 ;  /* 0x0000000507057291 */ /* 0x001fc8000f8ec0ff */
[----:B------:R-:W-:Y:S01]  /*01a0*/  LEA R19, R4, R19, 0x4 ;  /* 0x0000001304137211 */ /* 0x000fe200078e20ff */
[----:B------:R-:W-:Y:S01]  /*01b0*/  ULEA UR6, UR7, UR6, 0x18 ;  /* 0x0000000607067291 */ /* 0x000fe2000f8ec0ff */
[----:B------:R-:W-:-:S05]  /*01c0*/  LEA R16, R0, UR5, 0x6 ;  /* 0x0000000500107c11 */ /* 0x000fca000f8e30ff */
[C---:B------:R-:W-:Y:S02]  /*01d0*/  LEA R17, R13.reuse, UR6, 0x2 ;  /* 0x000000060d117c11 */ /* 0x040fe4000f8e10ff */
[----:B------:R-:W-:Y:S02]  /*01e0*/  LEA R18, R13, R16, 0x2 ;  /* 0x000000100d127211 */ /* 0x000fe400078e10ff */
[----:B---3--:R-:W-:-:S07]  /*01f0*/  LEA R15, R0, R17, 0x6 ;  /* 0x00000011000f7211 */ /* 0x008fce00078e30ff */
.L_x_1:
[----:B------:R-:W-:Y:S01]  /*0200*/  ISETP.GE.U32.AND P1, PT, R13, UR13, PT ;  /* 0x0000000d0d007c0c */ /* 0x000fe2000bf26070 */
[----:B------:R-:W-:Y:S01]  /*0210*/  HFMA2 R22, -RZ, RZ, 0, 0 ;  /* 0x00000000ff167431 */ /* 0x000fe200000001ff */
[----:B------:R-:W-:Y:S02]  /*0220*/  ISETP.GE.U32.AND P0, PT, R0, UR13, PT ;  /* 0x0000000d00007c0c */ /* 0x000fe4000bf06070 */
[----:B------:R-:W-:Y:S02]  /*0230*/  ISETP.GE.OR P1, PT, R2, UR12, P1 ;  /* 0x0000000c02007c0c */ /* 0x000fe40008f26670 */
[----:B--2---:R-:W-:Y:S02]  /*0240*/  ISETP.GE.OR P0, PT, R3, R14, P0 ;  /* 0x0000000e0300720c */ /* 0x004fe40000706670 */
[----:B------:R-:W-:-:S09]  /*0250*/  MOV R29, RZ ;  /* 0x000000ff001d7202 */ /* 0x000fd20000000f00 */
[----:B------:R-:W0:Y:S08]  /*0260*/  @!P1 LDC.64 R6, c[0x0][0x380] ;  /* 0x0000e000ff069b82 */ /* 0x000e300000000a00 */
[----:B------:R-:W1:Y:S01]  /*0270*/  @!P0 LDC.64 R4, c[0x0][0x388] ;  /* 0x0000e200ff048b82 */ /* 0x000e620000000a00 */
[----:B0-----:R-:W-:-:S05]  /*0280*/  @!P1 IMAD.WIDE.U32 R6, R12, 0x4, R6 ;  /* 0x000000040c069825 */ /* 0x001fca00078e0006 */
[----:B------:R-:W2:Y:S01]  /*0290*/  @!P1 LDG.E R29, desc[UR8][R6.64] ;  /* 0x00000008061d9981 */ /* 0x000ea2000c1e1900 */
[----:B-1----:R-:W-:-:S05]  /*02a0*/  @!P0 IMAD.WIDE.U32 R24, R19, 0x4, R4 ;  /* 0x0000000413188825 */ /* 0x002fca00078e0004 */
[----:B------:R-:W3:Y:S01]  /*02b0*/  @!P0 LDG.E R22, desc[UR8][R24.64] ;  /* 0x0000000818168981 */ /* 0x000ee2000c1e1900 */
[----:B------:R-:W-:-:S04]  /*02c0*/  UIADD3 UR4, UPT, UPT, UR4, 0x1, URZ ;  /* 0x0000000104047890 */ /* 0x000fc8000fffe0ff */
[----:B------:R-:W-:Y:S01]  /*02d0*/  UISETP.NE.AND UP0, UPT, UR4, URZ, UPT ;  /* 0x000000ff0400728c */ /* 0x000fe2000bf05270 */
[----:B------:R-:W-:Y:S02]  /*02e0*/  IADD3 R0, PT, PT, R0, 0x10, RZ ;  /* 0x0000001000007810 */ /* 0x000fe40007ffe0ff */
[----:B------:R-:W-:Y:S02]  /*02f0*/  IADD3 R13, PT, PT, R13, 0x10, RZ ;  /* 0x000000100d0d7810 */ /* 0x000fe40007ffe0ff */
[----:B------:R-:W-:Y:S02]  /*0300*/  IADD3 R12, PT, PT, R12, 0x10, RZ ;  /* 0x000000100c0c7810 */ /* 0x000fe40007ffe0ff */
[----:B------:R-:W-:Y:S01]  /*0310*/  LEA R19, R14, R19, 0x4 ;  /* 0x000000130e137211 */ /* 0x000fe200078e20ff */
[----:B--2---:R-:W-:Y:S04]  /*0320*/  STS [R18], R29 ;  /* 0x0000001d12007388 */ /* 0x004fe80000000800 */
[----:B---3--:R-:W-:Y:S01]  /*0330*/  STS [R15], R22 ;  /* 0x000000160f007388 */ /* 0x008fe20000000800 */
[----:B------:R-:W-:Y:S06]  /*0340*/  BAR.SYNC.DEFER_BLOCKING 0x0 ;  /* 0x0000000000007b1d */ /* 0x000fec0000010000 */
[----:B------:R-:W-:Y:S04]  /*0350*/  LDS R28, [R17] ;  /* 0x00000000111c7984 */ /* 0x000fe80000000800 */
[----:B------:R-:W0:Y:S04]  /*0360*/  LDS.128 R8, [R16] ;  /* 0x0000000010087984 */ /* 0x000e280000000c00 */
[----:B------:R-:W1:Y:S04]  /*0370*/  LDS R29, [R17+0x40] ;  /* 0x00004000111d7984 */ /* 0x000e680000000800 */
[----:B------:R-:W2:Y:S04]  /*0380*/  LDS R27, [R17+0x80] ;  /* 0x00008000111b7984 */ /* 0x000ea80000000800 */
[----:B------:R-:W3:Y:S04]  /*0390*/  LDS R26, [R17+0xc0] ;  /* 0x0000c000111a7984 */ /* 0x000ee80000000800 */
[----:B------:R-:W-:Y:S04]  /*03a0*/  LDS R23, [R17+0x100] ;  /* 0x0001000011177984 */ /* 0x000fe80000000800 */
[----:B------:R-:W4:Y:S04]  /*03b0*/  LDS.128 R4, [R16+0x10] ;  /* 0x0000100010047984 */ /* 0x000f280000000c00 */
[----:B------:R-:W5:Y:S04]  /*03c0*/  LDS R20, [R17+0x140] ;  /* 0x0001400011147984 */ /* 0x000f680000000800 */
[----:B------:R-:W5:Y:S04]  /*03d0*/  LDS R25, [R17+0x180] ;  /* 0x0001800011197984 */ /* 0x000f680000000800 */
[----:B------:R-:W5:Y:S04]  /*03e0*/  LDS R22, [R17+0x1c0] ;  /* 0x0001c00011167984 */ /* 0x000f680000000800 */
[----:B------:R-:W-:Y:S01]  /*03f0*/  LDS R24, [R17+0x240] ;  /* 0x0002400011187984 */ /* 0x000fe20000000800 */
[----:B0-----:R-:W-:-:S03]  /*0400*/  FFMA R8, R8, R28, R21 ;  /* 0x0000001c08087223 */ /* 0x001fc60000000015 */
[----:B------:R-:W-:Y:S01]  /*0410*/  LDS R21, [R17+0x200] ;  /* 0x0002000011157984 */ /* 0x000fe20000000800 */
[----:B-1----:R-:W-:-:S04]  /*0420*/  FFMA R8, R29, R9, R8 ;  /* 0x000000091d087223 */ /* 0x002fc80000000008 */
[----:B--2---:R-:W-:-:S04]  /*0430*/  FFMA R27, R27, R10, R8 ;  /* 0x0000000a1b1b7223 */ /* 0x004fc80000000008 */
[----:B---3--:R-:W-:Y:S02]  /*0440*/  FFMA R27, R26, R11, R27 ;  /* 0x0000000b1a1b7223 */ /* 0x008fe4000000001b */
[----:B------:R-:W0:Y:S02]  /*0450*/  LDS.128 R8, [R16+0x20] ;  /* 0x0000200010087984 */ /* 0x000e240000000c00 */
[----:B----4-:R-:W-:-:S04]  /*0460*/  FFMA R23, R4, R23, R27 ;  /* 0x0000001704177223 */ /* 0x010fc8000000001b */
[----:B-----5:R-:W-:Y:S02]  /*0470*/  FFMA R20, R20, R5, R23 ;  /* 0x0000000514147223 */ /* 0x020fe40000000017 */
[----:B------:R-:W1:Y:S02]  /*0480*/  LDS R23, [R17+0x280] ;  /* 0x0002800011177984 */ /* 0x000e640000000800 */
[----:B------:R-:W-:Y:S02]  /*0490*/  FFMA R25, R25, R6, R20 ;  /* 0x0000000619197223 */ /* 0x000fe40000000014 */
[----:B------:R-:W2:Y:S02]  /*04a0*/  LDS R20, [R17+0x2c0] ;  /* 0x0002c00011147984 */ /* 0x000ea40000000800 */
[----:B------:R-:W-:Y:S02]  /*04b0*/  FFMA R27, R22, R7, R25 ;  /* 0x00000007161b7223 */ /* 0x000fe40000000019 */
[----:B------:R-:W-:Y:S04]  /*04c0*/  LDS R25, [R17+0x300] ;  /* 0x0003000011197984 */ /* 0x000fe80000000800 */
[----:B------:R-:W3:Y:S04]  /*04d0*/  LDS.128 R4, [R16+0x30] ;  /* 0x0000300010047984 */ /* 0x000ee80000000c00 */
[----:B------:R-:W4:Y:S01]  /*04e0*/  LDS R22, [R17+0x340] ;  /* 0x0003400011167984 */ /* 0x000f220000000800 */
[----:B0-----:R-:W-:-:S03]  /*04f0*/  FFMA R27, R8, R21, R27 ;  /* 0x00000015081b7223 */ /* 0x001fc6000000001b */
[----:B------:R-:W0:Y:S04]  /*0500*/  LDS R21, [R17+0x380] ;  /* 0x0003800011157984 */ /* 0x000e280000000800 */
[----:B------:R-:W5:Y:S01]  /*0510*/  LDS R8, [R17+0x3c0] ;  /* 0x0003c00011087984 */ /* 0x000f620000000800 */
[----:B------:R-:W-:-:S04]  /*0520*/  FFMA R24, R24, R9, R27 ;  /* 0x0000000918187223 */ /* 0x000fc8000000001b */
[----:B-1----:R-:W-:-:S04]  /*0530*/  FFMA R23, R23, R10, R24 ;  /* 0x0000000a17177223 */ /* 0x002fc80000000018 */
[----:B--2---:R-:W-:-:S04]  /*0540*/  FFMA R11, R20, R11, R23 ;  /* 0x0000000b140b7223 */ /* 0x004fc80000000017 */
[----:B---3--:R-:W-:-:S04]  /*0550*/  FFMA R11, R4, R25, R11 ;  /* 0x00000019040b7223 */ /* 0x008fc8000000000b */
[----:B----4-:R-:W-:-:S04]  /*0560*/  FFMA R22, R22, R5, R11 ;  /* 0x0000000516167223 */ /* 0x010fc8000000000b */
[----:B0-----:R-:W-:-:S04]  /*0570*/  FFMA R21, R21, R6, R22 ;  /* 0x0000000615157223 */ /* 0x001fc80000000016 */
[----:B-----5:R-:W-:Y:S01]  /*0580*/  FFMA R21, R8, R7, R21 ;  /* 0x0000000708157223 */ /* 0x020fe20000000015 */
[----:B------:R-:W-:Y:S06]  /*0590*/  BAR.SYNC.DEFER_BLOCKING 0x0 ;  /* 0x0000000000007b1d */ /* 0x000fec0000010000 */
[----:B------:R-:W-:Y:S05]  /*05a0*/  BRA.U UP0, `(.L_x_1) ;  /* 0xfffffffd00147547 */ /* 0x000fea000b83ffff */
.L_x_0:
[----:B------:R-:W0:Y:S01]  /*05b0*/  LDCU UR4, c[0x0][0x398] ;  /* 0x00007300ff0477ac */ /* 0x000e220008000800 */
[----:B------:R-:W-:-:S04]  /*05c0*/  ISETP.GE.AND P0, PT, R3, UR14, PT ;  /* 0x0000000e03007c0c */ /* 0x000fc8000bf06270 */
[----:B0-----:R-:W-:-:S13]  /*05d0*/  ISETP.GE.OR P0, PT, R2, UR4, P0 ;  /* 0x0000000402007c0c */ /* 0x001fda0008706670 */
[----:B------:R-:W-:Y:S05]  /*05e0*/  @P0 EXIT ;  /* 0x000000000000094d */ /* 0x000fea0003800000 */
[----:B------:R-:W0:Y:S01]  /*05f0*/  LDC.64 R4, c[0x0][0x390] ;  /* 0x0000e400ff047b82 */ /* 0x000e220000000a00 */
[----:B------:R-:W-:-:S04]  /*0600*/  IMAD R3, R2, UR14, R3 ;  /* 0x0000000e02037c24 */ /* 0x000fc8000f8e0203 */
[----:B0-----:R-:W-:-:S05]  /*0610*/  IMAD.WIDE R2, R3, 0x4, R4 ;  /* 0x0000000403027825 */ /* 0x001fca00078e0204 */
[----:B------:R-:W-:Y:S01]  /*0620*/  STG.E desc[UR8][R2.64], R21 ;  /* 0x0000001502007986 */ /* 0x000fe2000c101908 */
[----:B------:R-:W-:Y:S05]  /*0630*/  EXIT ;  /* 0x000000000000794d */ /* 0x000fea0003800000 */
.L_x_2:
[----:B------:R-:W-:-:S00]  /*0640*/  BRA `(.L_x_2) ;  /* 0xfffffffc00fc7947 */ /* 0x000fc0000383ffff */
[----:B------:R-:W-:-:S00]  /*0650*/  NOP ;  /* 0x0000000000007918 */ /* 0x000fc00000000000 */
        /* <DEDUP_REMOVED lines=10> */
.L_x_3:


//--------------------- .nv.shared._Z14tiledMatrixMulPKfS0_Pfiii --------------------------
	.section	.nv.shared._Z14tiledMatrixMulPKfS0_Pfiii,"aw",@nobits
	.sectionflags	@""
	.align	4
.nv.shared._Z14tiledMatrixMulPKfS0_Pfiii:
	.zero		3072


//--------------------- .nv.shared.reserved.0     --------------------------
	.section	.nv.shared.reserved.0,"aw",@nobits
	.weak		__nv_reservedSMEM_offset_0_alias
	.size		__nv_reservedSMEM_offset_0_alias, 0, 64
	.other		__nv_reservedSMEM_offset_0_alias,@"STO_CUDA_RESERVED_SHARED STV_DEFAULT"
__nv_reservedSMEM_offset_0_alias:
	.zero		0
	.zero		64


//--------------------- .nv.constant0._Z14tiledMatrixMulPKfS0_Pfiii --------------------------
	.section	.nv.constant0._Z14tiledMatrixMulPKfS0_Pfiii,"a",@progbits
	.sectionflags	@""
	.align	4
.nv.constant0._Z14tiledMatrixMulPKfS0_Pfiii:
	.zero		932


//--------------------- SYMBOLS --------------------------

	.type		.nv.reservedSmem.offset0,@object
	.size		.nv.reservedSmem.offset0,0x4
	.type		.nv.reservedSmem.cap,@object
	.size		.nv.reservedSmem.cap,0x4
